//
// Generated by NVIDIA NVVM Compiler
//
// Compiler Build ID: CL-36424714
// Cuda compilation tools, release 13.0, V13.0.88
// Based on NVVM 20.0.0
//

.version 9.0
.target sm_100
.address_size 64

	// .globl	_Z9matrixAddPiS_S_ii

.visible .entry _Z9matrixAddPiS_S_ii(
	.param .u64 .ptr .align 1 _Z9matrixAddPiS_S_ii_param_0,
	.param .u64 .ptr .align 1 _Z9matrixAddPiS_S_ii_param_1,
	.param .u64 .ptr .align 1 _Z9matrixAddPiS_S_ii_param_2,
	.param .u32 _Z9matrixAddPiS_S_ii_param_3,
	.param .u32 _Z9matrixAddPiS_S_ii_param_4
)
{
	.reg .pred 	%p<4>;
	.reg .b32 	%r<17>;
	.reg .b64 	%rd<11>;

	ld.param.u64 	%rd1, [_Z9matrixAddPiS_S_ii_param_0];
	ld.param.u64 	%rd2, [_Z9matrixAddPiS_S_ii_param_1];
	ld.param.u64 	%rd3, [_Z9matrixAddPiS_S_ii_param_2];
	ld.param.u32 	%r2, [_Z9matrixAddPiS_S_ii_param_3];
	ld.param.u32 	%r3, [_Z9matrixAddPiS_S_ii_param_4];
	mov.u32 	%r5, %ctaid.x;
	mov.u32 	%r6, %ntid.x;
	mov.u32 	%r7, %tid.x;
	mad.lo.s32 	%r8, %r5, %r6, %r7;
	mov.u32 	%r9, %ctaid.y;
	mov.u32 	%r10, %ntid.y;
	mov.u32 	%r11, %tid.y;
	mad.lo.s32 	%r12, %r9, %r10, %r11;
	mad.lo.s32 	%r1, %r2, %r8, %r12;
	setp.ge.s32 	%p1, %r8, %r2;
	setp.ge.s32 	%p2, %r12, %r3;
	or.pred  	%p3, %p1, %p2;
	@%p3 bra 	$L__BB0_2;
	cvta.to.global.u64 	%rd4, %rd1;
	cvta.to.global.u64 	%rd5, %rd2;
	cvta.to.global.u64 	%rd6, %rd3;
	mul.wide.s32 	%rd7, %r1, 4;
	add.s64 	%rd8, %rd4, %rd7;
	ld.global.u32 	%r14, [%rd8];
	add.s64 	%rd9, %rd5, %rd7;
	ld.global.u32 	%r15, [%rd9];
	add.s32 	%r16, %r15, %r14;
	add.s64 	%rd10, %rd6, %rd7;
	st.global.u32 	[%rd10], %r16;
$L__BB0_2:
	ret;

}


// ===== COMPILED SASS (sm_100) =====

	.target	sm_100

	.elftype	@"ET_EXEC"


//--------------------- .note.nv.tkinfo           --------------------------
	.section	.note.nv.tkinfo,"",@"SHT_NOTE"
	.sectionflags	@"SHF_NOTE_NV_TKINFO"
	.tkinfo
        /*0018*/ 	.word	0x00000002
        /*0030*/ 	.string	""
        /*0030*/ 	.string	"ptxas"
        /*0030*/ 	.string	"Cuda compilation tools, release 13.0, V13.0.88"
        /*0030*/ 	.string	"Build cuda_13.0.r13.0/compiler.36424714_0"
        /*0030*/ 	.string	"-arch sm_100 -m 64 "



//--------------------- .note.nv.cuinfo           --------------------------
	.section	.note.nv.cuinfo,"",@"SHT_NOTE"
	.sectionflags	@"SHF_NOTE_NV_CUINFO"
        /*0018*/ 	.short	0x0002
        /*001a*/ 	.short	0x0064
        /*001c*/ 	.short	0x0082
	.zero		2


//--------------------- .nv.info                  --------------------------
	.section	.nv.info,"",@"SHT_CUDA_INFO"
	.align	4


	//----- nvinfo : EIATTR_REGCOUNT
	.align		4
        /*0000*/ 	.byte	0x04, 0x2f
        /*0002*/ 	.short	(.L_1 - .L_0)
	.align		4
.L_0:
        /*0004*/ 	.word	index@(_Z9matrixAddPiS_S_ii)
        /*0008*/ 	.word	0x0000000c


	//----- nvinfo : EIATTR_FRAME_SIZE
	.align		4
.L_1:
        /*000c*/ 	.byte	0x04, 0x11
        /*000e*/ 	.short	(.L_3 - .L_2)
	.align		4
.L_2:
        /*0010*/ 	.word	index@(_Z9matrixAddPiS_S_ii)
        /*0014*/ 	.word	0x00000000


	//----- nvinfo : EIATTR_MIN_STACK_SIZE
	.align		4
.L_3:
        /*0018*/ 	.byte	0x04, 0x12
        /*001a*/ 	.short	(.L_5 - .L_4)
	.align		4
.L_4:
        /*001c*/ 	.word	index@(_Z9matrixAddPiS_S_ii)
        /*0020*/ 	.word	0x00000000
.L_5:


//--------------------- .nv.compat                --------------------------
	.section	.nv.compat,"",@"SHT_CUDA_COMPAT_INFO"
	.align	4
        /*0000*/ 	.byte	0x02, 0x09, 0x00, 0x00, 0x02, 0x02, 0x01, 0x00, 0x02, 0x05, 0x05, 0x00, 0x03, 0x07, 0x01, 0x01
        /*0010*/ 	.byte	0x02, 0x03, 0x00, 0x00, 0x02, 0x06, 0x01, 0x00, 0x04, 0x0b, 0x08, 0x00, 0x09, 0x00, 0x00, 0x00
        /*0020*/ 	.byte	0x00, 0x00, 0x00, 0x00


//--------------------- .nv.info._Z9matrixAddPiS_S_ii --------------------------
	.section	.nv.info._Z9matrixAddPiS_S_ii,"",@"SHT_CUDA_INFO"
	.sectionflags	@""
	.align	4


	//----- nvinfo : EIATTR_CUDA_API_VERSION
	.align		4
        /*0000*/ 	.byte	0x04, 0x37
        /*0002*/ 	.short	(.L_7 - .L_6)
.L_6:
        /*0004*/ 	.word	0x00000082


	//----- nvinfo : EIATTR_KPARAM_INFO
	.align		4
.L_7:
        /*0008*/ 	.byte	0x04, 0x17
        /*000a*/ 	.short	(.L_9 - .L_8)
.L_8:
        /*000c*/ 	.word	0x00000000
        /*0010*/ 	.short	0x0004
        /*0012*/ 	.short	0x001c
        /*0014*/ 	.byte	0x00, 0xf0, 0x11, 0x00


	//----- nvinfo : EIATTR_KPARAM_INFO
	.align		4
.L_9:
        /*0018*/ 	.byte	0x04, 0x17
        /*001a*/ 	.short	(.L_11 - .L_10)
.L_10:
        /*001c*/ 	.word	0x00000000
        /*0020*/ 	.short	0x0003
        /*0022*/ 	.short	0x0018
        /*0024*/ 	.byte	0x00, 0xf0, 0x11, 0x00


	//----- nvinfo : EIATTR_KPARAM_INFO
	.align		4
.L_11:
        /*0028*/ 	.byte	0x04, 0x17
        /*002a*/ 	.short	(.L_13 - .L_12)
.L_12:
        /*002c*/ 	.word	0x00000000
        /*0030*/ 	.short	0x0002
        /*0032*/ 	.short	0x0010
        /*0034*/ 	.byte	0x00, 0xf5, 0x21, 0x00


	//----- nvinfo : EIATTR_KPARAM_INFO
	.align		4
.L_13:
        /*0038*/ 	.byte	0x04, 0x17
        /*003a*/ 	.short	(.L_15 - .L_14)
.L_14:
        /*003c*/ 	.word	0x00000000
        /*0040*/ 	.short	0x0001
        /*0042*/ 	.short	0x0008
        /*0044*/ 	.byte	0x00, 0xf5, 0x21, 0x00


	//----- nvinfo : EIATTR_KPARAM_INFO
	.align		4
.L_15:
        /*0048*/ 	.byte	0x04, 0x17
        /*004a*/ 	.short	(.L_17 - .L_16)
.L_16:
        /*004c*/ 	.word	0x00000000
        /*0050*/ 	.short	0x0000
        /*0052*/ 	.short	0x0000
        /*0054*/ 	.byte	0x00, 0xf5, 0x21, 0x00


	//----- nvinfo : EIATTR_SPARSE_MMA_MASK
	.align		4
.L_17:
        /*0058*/ 	.byte	0x03, 0x50
        /*005a*/ 	.short	0x0000


	//----- nvinfo : EIATTR_MAXREG_COUNT
	.align		4
        /*005c*/ 	.byte	0x03, 0x1b
        /*005e*/ 	.short	0x00ff


	//----- nvinfo : EIATTR_MERCURY_ISA_VERSION
	.align		4
        /*0060*/ 	.byte	0x03, 0x5f
        /*0062*/ 	.short	0x0101


	//----- nvinfo : EIATTR_VRC_CTA_INIT_COUNT
	.align		4
        /*0064*/ 	.byte	0x02, 0x4a
	.zero		1
	.zero		1


	//----- nvinfo : EIATTR_EXIT_INSTR_OFFSETS
	.align		4
        /*0068*/ 	.byte	0x04, 0x1c
        /*006a*/ 	.short	(.L_19 - .L_18)


	//   ....[0]....
.L_18:
        /*006c*/ 	.word	0x000000d0


	//   ....[1]....
        /*0070*/ 	.word	0x00000190


	//----- nvinfo : EIATTR_CBANK_PARAM_SIZE
	.align		4
.L_19:
        /*0074*/ 	.byte	0x03, 0x19
        /*0076*/ 	.short	0x0020


	//----- nvinfo : EIATTR_PARAM_CBANK
	.align		4
        /*0078*/ 	.byte	0x04, 0x0a
        /*007a*/ 	.short	(.L_21 - .L_20)
	.align		4
.L_20:
        /*007c*/ 	.word	index@(.nv.constant0._Z9matrixAddPiS_S_ii)
        /*0080*/ 	.short	0x0380
        /*0082*/ 	.short	0x0020


	//----- nvinfo : EIATTR_SW_WAR
	.align		4
.L_21:
        /*0084*/ 	.byte	0x04, 0x36
        /*0086*/ 	.short	(.L_23 - .L_22)
.L_22:
        /*0088*/ 	.word	0x00000008
.L_23:


//--------------------- .nv.callgraph             --------------------------
	.section	.nv.callgraph,"",@"SHT_CUDA_CALLGRAPH"
	.align	4
	.sectionentsize	8
	.align		4
        /*0000*/ 	.word	0x00000000
	.align		4
        /*0004*/ 	.word	0xffffffff
	.align		4
        /*0008*/ 	.word	0x00000000
	.align		4
        /*000c*/ 	.word	0xfffffffe
	.align		4
        /*0010*/ 	.word	0x00000000
	.align		4
        /*0014*/ 	.word	0xfffffffd
	.align		4
        /*0018*/ 	.word	0x00000000
	.align		4
        /*001c*/ 	.word	0xfffffffc


//--------------------- .text._Z9matrixAddPiS_S_ii --------------------------
	.section	.text._Z9matrixAddPiS_S_ii,"ax",@progbits
	.align	128
        .global         _Z9matrixAddPiS_S_ii
        .type           _Z9matrixAddPiS_S_ii,@function
        .size           _Z9matrixAddPiS_S_ii,(.L_x_1 - _Z9matrixAddPiS_S_ii)
        .other          _Z9matrixAddPiS_S_ii,@"STO_CUDA_ENTRY STV_DEFAULT"
_Z9matrixAddPiS_S_ii:
.text._Z9matrixAddPiS_S_ii:
[----:B------:R-:W-:Y:S01]  /*0000*/  LDC R1, c[0x0][0x37c] ;  /* 0x0000df00ff017b82 */ /* 0x000fe20000000800 */
[----:B------:R-:W0:Y:S07]  /*0010*/  S2R R2, SR_TID.Y ;  /* 0x0000000000027919 */ /* 0x000e2e0000002200 */
[----:B------:R-:W1:Y:S01]  /*0020*/  LDC R0, c[0x0][0x360] ;  /* 0x0000d800ff007b82 */ /* 0x000e620000000800 */
[----:B------:R-:W2:Y:S01]  /*0030*/  LDCU.64 UR6, c[0x0][0x398] ;  /* 0x00007300ff0677ac */ /* 0x000ea20008000a00 */
[----:B------:R-:W1:Y:S06]  /*0040*/  S2R R5, SR_TID.X ;  /* 0x0000000000057919 */ /* 0x000e6c0000002100 */
[----:B------:R-:W0:Y:S08]  /*0050*/  S2UR UR5, SR_CTAID.Y ;  /* 0x00000000000579c3 */ /* 0x000e300000002600 */
[----:B------:R-:W0:Y:S08]  /*0060*/  LDC R3, c[0x0][0x364] ;  /* 0x0000d900ff037b82 */ /* 0x000e300000000800 */
[----:B------:R-:W1:Y:S01]  /*0070*/  S2UR UR4, SR_CTAID.X ;  /* 0x00000000000479c3 */ /* 0x000e620000002500 */
[----:B0-----:R-:W-:-:S05]  /*0080*/  IMAD R3, R3, UR5, R2 ;  /* 0x0000000503037c24 */ /* 0x001fca000f8e0202 */
[----:B--2---:R-:W-:Y:S01]  /*0090*/  ISETP.GE.AND P0, PT, R3, UR7, PT ;  /* 0x0000000703007c0c */ /* 0x004fe2000bf06270 */
[----:B-1----:R-:W-:-:S04]  /*00a0*/  IMAD R0, R0, UR4, R5 ;  /* 0x0000000400007c24 */ /* 0x002fc8000f8e0205 */
[C---:B------:R-:W-:Y:S01]  /*00b0*/  IMAD R9, R0.reuse, UR6, R3 ;  /* 0x0000000600097c24 */ /* 0x040fe2000f8e0203 */
[----:B------:R-:W-:-:S13]  /*00c0*/  ISETP.GE.OR P0, PT, R0, UR6, P0 ;  /* 0x0000000600007c0c */ /* 0x000fda0008706670 */
[----:B------:R-:W-:Y:S05]  /*00d0*/  @P0 EXIT ;  /* 0x000000000000094d */ /* 0x000fea0003800000 */
[----:B------:R-:W0:Y:S01]  /*00e0*/  LDC.64 R2, c[0x0][0x380] ;  /* 0x0000e000ff027b82 */ /* 0x000e220000000a00 */
[----:B------:R-:W1:Y:S07]  /*00f0*/  LDCU.64 UR4, c[0x0][0x358] ;  /* 0x00006b00ff0477ac */ /* 0x000e6e0008000a00 */
[----:B------:R-:W2:Y:S08]  /*0100*/  LDC.64 R4, c[0x0][0x388] ;  /* 0x0000e200ff047b82 */ /* 0x000eb00000000a00 */
[----:B------:R-:W3:Y:S01]  /*0110*/  LDC.64 R6, c[0x0][0x390] ;  /* 0x0000e400ff067b82 */ /* 0x000ee20000000a00 */
[----:B0-----:R-:W-:-:S06]  /*0120*/  IMAD.WIDE R2, R9, 0x4, R2 ;  /* 0x0000000409027825 */ /* 0x001fcc00078e0202 */
[----:B-1----:R-:W4:Y:S01]  /*0130*/  LDG.E R2, desc[UR4][R2.64] ;  /* 0x0000000402027981 */ /* 0x002f22000c1e1900 */
[----:B--2---:R-:W-:-:S06]  /*0140*/  IMAD.WIDE R4, R9, 0x4, R4 ;  /* 0x0000000409047825 */ /* 0x004fcc00078e0204 */
[----:B------:R-:W4:Y:S01]  /*0150*/  LDG.E R5, desc[UR4][R4.64] ;  /* 0x0000000404057981 */ /* 0x000f22000c1e1900 */
[----:B---3--:R-:W-:Y:S01]  /*0160*/  IMAD.WIDE R6, R9, 0x4, R6 ;  /* 0x0000000409067825 */ /* 0x008fe200078e0206 */
[----:B----4-:R-:W-:-:S05]  /*0170*/  IADD3 R9, PT, PT, R2, R5, RZ ;  /* 0x0000000502097210 */ /* 0x010fca0007ffe0ff */
[----:B------:R-:W-:Y:S01]  /*0180*/  STG.E desc[UR4][R6.64], R9 ;  /* 0x0000000906007986 */ /* 0x000fe2000c101904 */
[----:B------:R-:W-:Y:S05]  /*0190*/  EXIT ;  /* 0x000000000000794d */ /* 0x000fea0003800000 */
.L_x_0:
[----:B------:R-:W-:-:S00]  /*01a0*/  BRA `(.L_x_0) ;  /* 0xfffffffc00fc7947 */ /* 0x000fc0000383ffff */
[----:B------:R-:W-:-:S00]  /*01b0*/  NOP ;  /* 0x0000000000007918 */ /* 0x000fc00000000000 */
        /* <DEDUP_REMOVED lines=12> */
.L_x_1:


//--------------------- .nv.shared.reserved.0     --------------------------
	.section	.nv.shared.reserved.0,"aw",@nobits
	.weak		__nv_reservedSMEM_offset_0_alias
	.size		__nv_reservedSMEM_offset_0_alias, 0, 64
	.other		__nv_reservedSMEM_offset_0_alias,@"STO_CUDA_RESERVED_SHARED STV_DEFAULT"
__nv_reservedSMEM_offset_0_alias:
	.zero		0
	.zero		64


//--------------------- .nv.constant0._Z9matrixAddPiS_S_ii --------------------------
	.section	.nv.constant0._Z9matrixAddPiS_S_ii,"a",@progbits
	.sectionflags	@""
	.align	4
.nv.constant0._Z9matrixAddPiS_S_ii:
	.zero		928


//--------------------- SYMBOLS --------------------------

	.type		.nv.reservedSmem.offset0,@object
	.size		.nv.reservedSmem.offset0,0x4
